	.headerflags	@"EF_CUDA_TEXMODE_UNIFIED EF_CUDA_64BIT_ADDRESS EF_CUDA_ACCELERATORS EF_CUDA_SM90 EF_CUDA_VIRTUAL_SM(EF_CUDA_SM90)"
	.elftype	@"ET_EXEC"


//--------------------- .nv.info                  --------------------------
	.section	.nv.info,"",@"SHT_CUDA_INFO"
	.align	4


	//----- nvinfo : EIATTR_REGCOUNT
	.align		4
        /*0000*/ 	.byte	0x04, 0x2f
        /*0002*/ 	.short	(.L_1 - .L_0)
	.align		4
.L_0:
        /*0004*/ 	.word	index@(triton_poi_fused_pow_6)
        /*0008*/ 	.word	0x00000012


	//----- nvinfo : EIATTR_MIN_STACK_SIZE
	.align		4
.L_1:
        /*000c*/ 	.byte	0x04, 0x12
        /*000e*/ 	.short	(.L_3 - .L_2)
	.align		4
.L_2:
        /*0010*/ 	.word	index@(triton_poi_fused_pow_6)
        /*0014*/ 	.word	0x00000000


	//----- nvinfo : EIATTR_FRAME_SIZE
	.align		4
.L_3:
        /*0018*/ 	.byte	0x04, 0x11
        /*001a*/ 	.short	(.L_5 - .L_4)
	.align		4
.L_4:
        /*001c*/ 	.word	index@(triton_poi_fused_pow_6)
        /*0020*/ 	.word	0x00000000


	//----- nvinfo : EIATTR_MIN_STACK_SIZE
	.align		4
.L_5:
        /*0024*/ 	.byte	0x04, 0x12
        /*0026*/ 	.short	(.L_7 - .L_6)
	.align		4
.L_6:
        /*0028*/ 	.word	index@(triton_poi_fused_pow_6)
        /*002c*/ 	.word	0x00000000
.L_7:


//--------------------- .nv.info.triton_poi_fused_pow_6 --------------------------
	.section	.nv.info.triton_poi_fused_pow_6,"",@"SHT_CUDA_INFO"
	.sectionflags	@""
	.align	4


	//----- nvinfo : EIATTR_CUDA_API_VERSION
	.align		4
        /*0000*/ 	.byte	0x04, 0x37
        /*0002*/ 	.short	(.L_9 - .L_8)
.L_8:
        /*0004*/ 	.word	0x0000007c


	//----- nvinfo : EIATTR_KPARAM_INFO
	.align		4
.L_9:
        /*0008*/ 	.byte	0x04, 0x17
        /*000a*/ 	.short	(.L_11 - .L_10)
.L_10:
        /*000c*/ 	.word	0x00000000
        /*0010*/ 	.short	0x0002
        /*0012*/ 	.short	0x0010
        /*0014*/ 	.byte	0x00, 0xf0, 0x11, 0x00


	//----- nvinfo : EIATTR_KPARAM_INFO
	.align		4
.L_11:
        /*0018*/ 	.byte	0x04, 0x17
        /*001a*/ 	.short	(.L_13 - .L_12)
.L_12:
        /*001c*/ 	.word	0x00000000
        /*0020*/ 	.short	0x0001
        /*0022*/ 	.short	0x0008
        /*0024*/ 	.byte	0x00, 0xf4, 0x21, 0x00


	//----- nvinfo : EIATTR_KPARAM_INFO
	.align		4
.L_13:
        /*0028*/ 	.byte	0x04, 0x17
        /*002a*/ 	.short	(.L_15 - .L_14)
.L_14:
        /*002c*/ 	.word	0x00000000
        /*0030*/ 	.short	0x0000
        /*0032*/ 	.short	0x0000
        /*0034*/ 	.byte	0x00, 0xf4, 0x21, 0x00


	//----- nvinfo : EIATTR_SPARSE_MMA_MASK
	.align		4
.L_15:
        /*0038*/ 	.byte	0x03, 0x50
        /*003a*/ 	.short	0x0000


	//----- nvinfo : EIATTR_MAXREG_COUNT
	.align		4
        /*003c*/ 	.byte	0x03, 0x1b
        /*003e*/ 	.short	0x00ff


	//----- nvinfo : EIATTR_EXIT_INSTR_OFFSETS
	.align		4
        /*0040*/ 	.byte	0x04, 0x1c
        /*0042*/ 	.short	(.L_17 - .L_16)


	//   ....[0]....
.L_16:
        /*0044*/ 	.word	0x00000170


	//----- nvinfo : EIATTR_REQNTID
	.align		4
.L_17:
        /*0048*/ 	.byte	0x04, 0x10
        /*004a*/ 	.short	(.L_19 - .L_18)
.L_18:
        /*004c*/ 	.word	0x00000080
        /*0050*/ 	.word	0x00000001
        /*0054*/ 	.word	0x00000001


	//----- nvinfo : EIATTR_CBANK_PARAM_SIZE
	.align		4
.L_19:
        /*0058*/ 	.byte	0x03, 0x19
        /*005a*/ 	.short	0x0014


	//----- nvinfo : EIATTR_PARAM_CBANK
	.align		4
        /*005c*/ 	.byte	0x04, 0x0a
        /*005e*/ 	.short	(.L_21 - .L_20)
	.align		4
.L_20:
        /*0060*/ 	.word	index@(.nv.constant0.triton_poi_fused_pow_6)
        /*0064*/ 	.short	0x0210
        /*0066*/ 	.short	0x0014


	//----- nvinfo : EIATTR_SW_WAR
	.align		4
.L_21:
        /*0068*/ 	.byte	0x04, 0x36
        /*006a*/ 	.short	(.L_23 - .L_22)
.L_22:
        /*006c*/ 	.word	0x00000008
.L_23:


//--------------------- .nv.callgraph             --------------------------
	.section	.nv.callgraph,"",@"SHT_CUDA_CALLGRAPH"
	.align	4
	.sectionentsize	8
	.align		4
        /*0000*/ 	.word	0x00000000
	.align		4
        /*0004*/ 	.word	0xffffffff
	.align		4
        /*0008*/ 	.word	0x00000000
	.align		4
        /*000c*/ 	.word	0xfffffffe
	.align		4
        /*0010*/ 	.word	0x00000000
	.align		4
        /*0014*/ 	.word	0xfffffffd
	.align		4
        /*0018*/ 	.word	0x00000000
	.align		4
        /*001c*/ 	.word	0xfffffffc


//--------------------- .text.triton_poi_fused_pow_6 --------------------------
	.section	.text.triton_poi_fused_pow_6,"ax",@progbits
	.align	128
        .global         triton_poi_fused_pow_6
        .type           triton_poi_fused_pow_6,@function
        .size           triton_poi_fused_pow_6,(.L_x_1 - triton_poi_fused_pow_6)
        .other          triton_poi_fused_pow_6,@"STO_CUDA_ENTRY STV_DEFAULT"
triton_poi_fused_pow_6:
.text.triton_poi_fused_pow_6:
[----:B------:R-:W-:Y:S01]  /*0000*/  LDC R1, c[0x0][0x28] ;  /* 0x00000a00ff017b82 */ /* 0x000fe20000000800 */
[----:B------:R-:W1:Y:S07]  /*0010*/  S2R R0, SR_TID.X ;  /* 0x0000000000007919 */ /* 0x000e6e0000002100 */
[----:B------:R-:W2:Y:S01]  /*0020*/  LDC.64 R2, c[0x0][0x210] ;  /* 0x00008400ff027b82 */ /* 0x000ea20000000a00 */
[----:B------:R-:W-:Y:S01]  /*0030*/  ULDC.64 UR4, c[0x0][0x208] ;  /* 0x0000820000047ab9 */ /* 0x000fe20000000a00 */
[----:B------:R-:W3:Y:S06]  /*0040*/  S2R R7, SR_CTAID.X ;  /* 0x0000000000077919 */ /* 0x000eec0000002500 */
[----:B------:R-:W4:Y:S01]  /*0050*/  LDC.64 R4, c[0x0][0x218] ;  /* 0x00008600ff047b82 */ /* 0x000f220000000a00 */
[----:B-1----:R-:W-:-:S04]  /*0060*/  SHF.L.U32 R0, R0, 0x2, RZ ;  /* 0x0000000200007819 */ /* 0x002fc800000006ff */
[----:B------:R-:W-:-:S04]  /*0070*/  LOP3.LUT R0, R0, 0x1fc, RZ, 0xc0, !PT ;  /* 0x000001fc00007812 */ /* 0x000fc800078ec0ff */
[----:B---3--:R-:W-:-:S05]  /*0080*/  LEA R7, R7, R0, 0xa ;  /* 0x0000000007077211 */ /* 0x008fca00078e50ff */
[----:B--2---:R-:W-:-:S05]  /*0090*/  IMAD.WIDE R2, R7, 0x4, R2 ;  /* 0x0000000407027825 */ /* 0x004fca00078e0202 */
[----:B------:R-:W2:Y:S04]  /*00a0*/  LDG.E.128 R8, desc[UR4][R2.64] ;  /* 0x0000000402087981 */ /* 0x000ea8000c1e1d00 */
[----:B------:R-:W3:Y:S01]  /*00b0*/  LDG.E.128 R12, desc[UR4][R2.64+0x800] ;  /* 0x00080004020c7981 */ /* 0x000ee2000c1e1d00 */
[----:B----4-:R-:W-:-:S04]  /*00c0*/  IMAD.WIDE R4, R7, 0x4, R4 ;  /* 0x0000000407047825 */ /* 0x010fc800078e0204 */
[----:B--2---:R-:W-:Y:S01]  /*00d0*/  FMUL R8, R8, R8 ;  /* 0x0000000808087220 */ /* 0x004fe20000400000 */
[----:B------:R-:W-:Y:S01]  /*00e0*/  FMUL R9, R9, R9 ;  /* 0x0000000909097220 */ /* 0x000fe20000400000 */
[----:B------:R-:W-:Y:S01]  /*00f0*/  FMUL R10, R10, R10 ;  /* 0x0000000a0a0a7220 */ /* 0x000fe20000400000 */
[----:B------:R-:W-:Y:S01]  /*0100*/  FMUL R11, R11, R11 ;  /* 0x0000000b0b0b7220 */ /* 0x000fe20000400000 */
[----:B---3--:R-:W-:Y:S01]  /*0110*/  FMUL R12, R12, R12 ;  /* 0x0000000c0c0c7220 */ /* 0x008fe20000400000 */
[----:B------:R-:W-:Y:S01]  /*0120*/  FMUL R13, R13, R13 ;  /* 0x0000000d0d0d7220 */ /* 0x000fe20000400000 */
[----:B------:R-:W-:Y:S01]  /*0130*/  FMUL R14, R14, R14 ;  /* 0x0000000e0e0e7220 */ /* 0x000fe20000400000 */
[----:B------:R-:W-:Y:S01]  /*0140*/  FMUL R15, R15, R15 ;  /* 0x0000000f0f0f7220 */ /* 0x000fe20000400000 */
[----:B------:R-:W-:Y:S04]  /*0150*/  STG.E.128 desc[UR4][R4.64], R8 ;  /* 0x0000000804007986 */ /* 0x000fe8000c101d04 */
[----:B------:R-:W-:Y:S01]  /*0160*/  STG.E.128 desc[UR4][R4.64+0x800], R12 ;  /* 0x0008000c04007986 */ /* 0x000fe2000c101d04 */
[----:B------:R-:W-:Y:S05]  /*0170*/  EXIT ;  /* 0x000000000000794d */ /* 0x000fea0003800000 */
.L_x_0:
[----:B------:R-:W-:-:S00]  /*0180*/  BRA `(.L_x_0) ;  /* 0xfffffffc00fc7947 */ /* 0x000fc0000383ffff */
[----:B------:R-:W-:-:S00]  /*0190*/  NOP ;  /* 0x0000000000007918 */ /* 0x000fc00000000000 */
        /* <DEDUP_REMOVED lines=14> */
.L_x_1:


//--------------------- .nv.constant0.triton_poi_fused_pow_6 --------------------------
	.section	.nv.constant0.triton_poi_fused_pow_6,"a",@progbits
	.sectionflags	@""
	.align	4
.nv.constant0.triton_poi_fused_pow_6:
	.zero		548
